//
// Generated by NVIDIA NVVM Compiler
//
// Compiler Build ID: CL-36424714
// Cuda compilation tools, release 13.0, V13.0.88
// Based on NVVM 20.0.0
//

.version 9.0
.target sm_100
.address_size 64

	// .globl	_Z12renderCirclePh

.visible .entry _Z12renderCirclePh(
	.param .u64 .ptr .align 1 _Z12renderCirclePh_param_0
)
{
	.reg .pred 	%p<20>;
	.reg .b16 	%rs<2>;
	.reg .b32 	%r<35>;
	.reg .b32 	%f<131>;
	.reg .b64 	%rd<5>;

	ld.param.u64 	%rd1, [_Z12renderCirclePh_param_0];
	mov.u32 	%r5, %ctaid.x;
	mov.u32 	%r6, %ntid.x;
	mov.u32 	%r7, %tid.x;
	mad.lo.s32 	%r1, %r5, %r6, %r7;
	mov.u32 	%r8, %ctaid.y;
	mov.u32 	%r9, %ntid.y;
	mov.u32 	%r10, %tid.y;
	mad.lo.s32 	%r2, %r8, %r9, %r10;
	add.s32 	%r3, %r1, -250;
	cvt.rn.f32.s32 	%f1, %r3;
	abs.f32 	%f2, %f1;
	setp.eq.s32 	%p1, %r3, 1;
	mov.f32 	%f129, 0f3F800000;
	@%p1 bra 	$L__BB0_5;
	setp.num.f32 	%p2, %f2, %f2;
	@%p2 bra 	$L__BB0_3;
	mov.f32 	%f69, 0f40000000;
	add.rn.f32 	%f129, %f1, %f69;
	bra.uni 	$L__BB0_5;
$L__BB0_3:
	setp.lt.f32 	%p3, %f2, 0f00800000;
	mul.f32 	%f14, %f2, 0f4B800000;
	selp.f32 	%f15, %f14, %f2, %p3;
	mov.b32 	%r11, %f15;
	add.s32 	%r12, %r11, -1060439283;
	and.b32  	%r13, %r12, -8388608;
	sub.s32 	%r14, %r11, %r13;
	mov.b32 	%f16, %r14;
	cvt.rn.f32.s32 	%f17, %r13;
	selp.f32 	%f18, 0fC1C00000, 0f00000000, %p3;
	fma.rn.f32 	%f19, %f17, 0f34000000, %f18;
	add.f32 	%f20, %f16, 0fBF800000;
	add.f32 	%f21, %f16, 0f3F800000;
	rcp.approx.ftz.f32 	%f22, %f21;
	add.f32 	%f23, %f20, %f20;
	mul.f32 	%f24, %f23, %f22;
	mul.f32 	%f25, %f24, %f24;
	neg.f32 	%f26, %f24;
	sub.f32 	%f27, %f20, %f24;
	add.f32 	%f28, %f27, %f27;
	fma.rn.f32 	%f29, %f26, %f20, %f28;
	mul.rn.f32 	%f30, %f22, %f29;
	fma.rn.f32 	%f31, %f25, 0f3A2C32E4, 0f3B52E7DB;
	fma.rn.f32 	%f32, %f31, %f25, 0f3C93BB73;
	fma.rn.f32 	%f33, %f32, %f25, 0f3DF6384F;
	mul.rn.f32 	%f34, %f33, %f25;
	fma.rn.f32 	%f35, %f24, 0f3FB8AA3B, %f19;
	mul.f32 	%f36, %f34, 0f40400000;
	sub.f32 	%f37, %f19, %f35;
	fma.rn.f32 	%f38, %f24, 0f3FB8AA3B, %f37;
	fma.rn.f32 	%f39, %f30, 0f3FB8AA3B, %f38;
	fma.rn.f32 	%f40, %f24, 0f32A55E34, %f39;
	fma.rn.f32 	%f41, %f36, %f30, %f40;
	fma.rn.f32 	%f42, %f34, %f24, %f41;
	add.rn.f32 	%f43, %f35, %f42;
	mov.f32 	%f44, 0f40000000;
	mul.rn.f32 	%f45, %f43, %f44;
	cvt.rni.f32.f32 	%f46, %f45;
	sub.f32 	%f47, %f45, %f46;
	neg.f32 	%f48, %f45;
	fma.rn.f32 	%f49, %f43, 0f40000000, %f48;
	neg.f32 	%f50, %f35;
	add.rn.f32 	%f51, %f43, %f50;
	neg.f32 	%f52, %f51;
	add.rn.f32 	%f53, %f42, %f52;
	fma.rn.f32 	%f54, %f53, 0f40000000, %f49;
	add.f32 	%f55, %f47, %f54;
	setp.gt.f32 	%p4, %f46, 0f00000000;
	selp.b32 	%r15, 0, -2097152000, %p4;
	setp.ne.s32 	%p5, %r3, 0;
	setp.neu.f32 	%p6, %f2, 0f7F800000;
	setp.lt.f32 	%p7, %f45, 0f00000000;
	selp.f32 	%f56, 0f00000000, 0f7F800000, %p7;
	abs.f32 	%f57, %f45;
	setp.gt.f32 	%p8, %f57, 0f43180000;
	cvt.rzi.s32.f32 	%r16, %f46;
	shl.b32 	%r17, %r16, 23;
	sub.s32 	%r18, %r17, %r15;
	mov.b32 	%f58, %r18;
	add.s32 	%r19, %r15, 2130706432;
	mov.b32 	%f59, %r19;
	fma.rn.f32 	%f60, %f55, 0f391FCB8E, 0f3AAF85ED;
	fma.rn.f32 	%f61, %f60, %f55, 0f3C1D9856;
	fma.rn.f32 	%f62, %f61, %f55, 0f3D6357BB;
	fma.rn.f32 	%f63, %f62, %f55, 0f3E75FDEC;
	fma.rn.f32 	%f64, %f63, %f55, 0f3F317218;
	fma.rn.f32 	%f65, %f64, %f55, 0f3F800000;
	mul.f32 	%f66, %f65, %f59;
	mul.f32 	%f67, %f66, %f58;
	selp.f32 	%f129, %f56, %f67, %p8;
	and.pred  	%p9, %p5, %p6;
	@%p9 bra 	$L__BB0_5;
	add.f32 	%f68, %f1, %f1;
	mov.b32 	%r20, %f68;
	and.b32  	%r21, %r20, 2147483647;
	mov.b32 	%f129, %r21;
$L__BB0_5:
	add.s32 	%r4, %r2, -250;
	cvt.rn.f32.s32 	%f7, %r4;
	abs.f32 	%f8, %f7;
	setp.eq.s32 	%p10, %r4, 1;
	mov.f32 	%f130, 0f3F800000;
	@%p10 bra 	$L__BB0_10;
	setp.num.f32 	%p11, %f8, %f8;
	@%p11 bra 	$L__BB0_8;
	mov.f32 	%f126, 0f40000000;
	add.rn.f32 	%f130, %f7, %f126;
	bra.uni 	$L__BB0_10;
$L__BB0_8:
	setp.lt.f32 	%p12, %f8, 0f00800000;
	mul.f32 	%f71, %f8, 0f4B800000;
	selp.f32 	%f72, %f71, %f8, %p12;
	mov.b32 	%r22, %f72;
	add.s32 	%r23, %r22, -1060439283;
	and.b32  	%r24, %r23, -8388608;
	sub.s32 	%r25, %r22, %r24;
	mov.b32 	%f73, %r25;
	cvt.rn.f32.s32 	%f74, %r24;
	selp.f32 	%f75, 0fC1C00000, 0f00000000, %p12;
	fma.rn.f32 	%f76, %f74, 0f34000000, %f75;
	add.f32 	%f77, %f73, 0fBF800000;
	add.f32 	%f78, %f73, 0f3F800000;
	rcp.approx.ftz.f32 	%f79, %f78;
	add.f32 	%f80, %f77, %f77;
	mul.f32 	%f81, %f80, %f79;
	mul.f32 	%f82, %f81, %f81;
	neg.f32 	%f83, %f81;
	sub.f32 	%f84, %f77, %f81;
	add.f32 	%f85, %f84, %f84;
	fma.rn.f32 	%f86, %f83, %f77, %f85;
	mul.rn.f32 	%f87, %f79, %f86;
	fma.rn.f32 	%f88, %f82, 0f3A2C32E4, 0f3B52E7DB;
	fma.rn.f32 	%f89, %f88, %f82, 0f3C93BB73;
	fma.rn.f32 	%f90, %f89, %f82, 0f3DF6384F;
	mul.rn.f32 	%f91, %f90, %f82;
	fma.rn.f32 	%f92, %f81, 0f3FB8AA3B, %f76;
	mul.f32 	%f93, %f91, 0f40400000;
	sub.f32 	%f94, %f76, %f92;
	fma.rn.f32 	%f95, %f81, 0f3FB8AA3B, %f94;
	fma.rn.f32 	%f96, %f87, 0f3FB8AA3B, %f95;
	fma.rn.f32 	%f97, %f81, 0f32A55E34, %f96;
	fma.rn.f32 	%f98, %f93, %f87, %f97;
	fma.rn.f32 	%f99, %f91, %f81, %f98;
	add.rn.f32 	%f100, %f92, %f99;
	mov.f32 	%f101, 0f40000000;
	mul.rn.f32 	%f102, %f100, %f101;
	cvt.rni.f32.f32 	%f103, %f102;
	sub.f32 	%f104, %f102, %f103;
	neg.f32 	%f105, %f102;
	fma.rn.f32 	%f106, %f100, 0f40000000, %f105;
	neg.f32 	%f107, %f92;
	add.rn.f32 	%f108, %f100, %f107;
	neg.f32 	%f109, %f108;
	add.rn.f32 	%f110, %f99, %f109;
	fma.rn.f32 	%f111, %f110, 0f40000000, %f106;
	add.f32 	%f112, %f104, %f111;
	setp.gt.f32 	%p13, %f103, 0f00000000;
	selp.b32 	%r26, 0, -2097152000, %p13;
	setp.ne.s32 	%p14, %r4, 0;
	setp.neu.f32 	%p15, %f8, 0f7F800000;
	setp.lt.f32 	%p16, %f102, 0f00000000;
	selp.f32 	%f113, 0f00000000, 0f7F800000, %p16;
	abs.f32 	%f114, %f102;
	setp.gt.f32 	%p17, %f114, 0f43180000;
	cvt.rzi.s32.f32 	%r27, %f103;
	shl.b32 	%r28, %r27, 23;
	sub.s32 	%r29, %r28, %r26;
	mov.b32 	%f115, %r29;
	add.s32 	%r30, %r26, 2130706432;
	mov.b32 	%f116, %r30;
	fma.rn.f32 	%f117, %f112, 0f391FCB8E, 0f3AAF85ED;
	fma.rn.f32 	%f118, %f117, %f112, 0f3C1D9856;
	fma.rn.f32 	%f119, %f118, %f112, 0f3D6357BB;
	fma.rn.f32 	%f120, %f119, %f112, 0f3E75FDEC;
	fma.rn.f32 	%f121, %f120, %f112, 0f3F317218;
	fma.rn.f32 	%f122, %f121, %f112, 0f3F800000;
	mul.f32 	%f123, %f122, %f116;
	mul.f32 	%f124, %f123, %f115;
	selp.f32 	%f130, %f113, %f124, %p17;
	and.pred  	%p18, %p14, %p15;
	@%p18 bra 	$L__BB0_10;
	add.f32 	%f125, %f7, %f7;
	mov.b32 	%r31, %f125;
	and.b32  	%r32, %r31, 2147483647;
	mov.b32 	%f130, %r32;
$L__BB0_10:
	add.f32 	%f127, %f129, %f130;
	sqrt.rn.f32 	%f128, %f127;
	setp.gtu.f32 	%p19, %f128, 0f43480000;
	@%p19 bra 	$L__BB0_12;
	cvta.to.global.u64 	%rd2, %rd1;
	mad.lo.s32 	%r33, %r2, 500, %r1;
	mul.lo.s32 	%r34, %r33, 3;
	cvt.s64.s32 	%rd3, %r34;
	add.s64 	%rd4, %rd2, %rd3;
	mov.b16 	%rs1, 255;
	st.global.u8 	[%rd4], %rs1;
	st.global.u8 	[%rd4+1], %rs1;
	st.global.u8 	[%rd4+2], %rs1;
$L__BB0_12:
	ret;

}


// ===== COMPILED SASS (sm_100) =====

	.target	sm_100

	.elftype	@"ET_EXEC"


//--------------------- .note.nv.tkinfo           --------------------------
	.section	.note.nv.tkinfo,"",@"SHT_NOTE"
	.sectionflags	@"SHF_NOTE_NV_TKINFO"
	.tkinfo
        /*0018*/ 	.word	0x00000002
        /*0030*/ 	.string	""
        /*0030*/ 	.string	"ptxas"
        /*0030*/ 	.string	"Cuda compilation tools, release 13.0, V13.0.88"
        /*0030*/ 	.string	"Build cuda_13.0.r13.0/compiler.36424714_0"
        /*0030*/ 	.string	"-arch sm_100 -m 64 "



//--------------------- .note.nv.cuinfo           --------------------------
	.section	.note.nv.cuinfo,"",@"SHT_NOTE"
	.sectionflags	@"SHF_NOTE_NV_CUINFO"
        /*0018*/ 	.short	0x0002
        /*001a*/ 	.short	0x0064
        /*001c*/ 	.short	0x0082
	.zero		2


//--------------------- .nv.info                  --------------------------
	.section	.nv.info,"",@"SHT_CUDA_INFO"
	.align	4


	//----- nvinfo : EIATTR_REGCOUNT
	.align		4
        /*0000*/ 	.byte	0x04, 0x2f
        /*0002*/ 	.short	(.L_1 - .L_0)
	.align		4
.L_0:
        /*0004*/ 	.word	index@(_Z12renderCirclePh)
        /*0008*/ 	.word	0x00000012


	//----- nvinfo : EIATTR_FRAME_SIZE
	.align		4
.L_1:
        /*000c*/ 	.byte	0x04, 0x11
        /*000e*/ 	.short	(.L_3 - .L_2)
	.align		4
.L_2:
        /*0010*/ 	.word	index@($__internal_0_$__cuda_sm20_sqrt_rn_f32_slowpath)
        /*0014*/ 	.word	0x00000000


	//----- nvinfo : EIATTR_FRAME_SIZE
	.align		4
.L_3:
        /*0018*/ 	.byte	0x04, 0x11
        /*001a*/ 	.short	(.L_5 - .L_4)
	.align		4
.L_4:
        /*001c*/ 	.word	index@(_Z12renderCirclePh)
        /*0020*/ 	.word	0x00000000


	//----- nvinfo : EIATTR_MIN_STACK_SIZE
	.align		4
.L_5:
        /*0024*/ 	.byte	0x04, 0x12
        /*0026*/ 	.short	(.L_7 - .L_6)
	.align		4
.L_6:
        /*0028*/ 	.word	index@(_Z12renderCirclePh)
        /*002c*/ 	.word	0x00000000
.L_7:


//--------------------- .nv.compat                --------------------------
	.section	.nv.compat,"",@"SHT_CUDA_COMPAT_INFO"
	.align	4
        /*0000*/ 	.byte	0x02, 0x09, 0x00, 0x00, 0x02, 0x02, 0x01, 0x00, 0x02, 0x05, 0x05, 0x00, 0x03, 0x07, 0x01, 0x01
        /*0010*/ 	.byte	0x02, 0x03, 0x00, 0x00, 0x02, 0x06, 0x01, 0x00, 0x04, 0x0b, 0x08, 0x00, 0x01, 0x00, 0x00, 0x00
        /*0020*/ 	.byte	0x00, 0x00, 0x00, 0x00


//--------------------- .nv.info._Z12renderCirclePh --------------------------
	.section	.nv.info._Z12renderCirclePh,"",@"SHT_CUDA_INFO"
	.sectionflags	@""
	.align	4


	//----- nvinfo : EIATTR_CUDA_API_VERSION
	.align		4
        /*0000*/ 	.byte	0x04, 0x37
        /*0002*/ 	.short	(.L_9 - .L_8)
.L_8:
        /*0004*/ 	.word	0x00000082


	//----- nvinfo : EIATTR_KPARAM_INFO
	.align		4
.L_9:
        /*0008*/ 	.byte	0x04, 0x17
        /*000a*/ 	.short	(.L_11 - .L_10)
.L_10:
        /*000c*/ 	.word	0x00000000
        /*0010*/ 	.short	0x0000
        /*0012*/ 	.short	0x0000
        /*0014*/ 	.byte	0x00, 0xf5, 0x21, 0x00


	//----- nvinfo : EIATTR_SPARSE_MMA_MASK
	.align		4
.L_11:
        /*0018*/ 	.byte	0x03, 0x50
        /*001a*/ 	.short	0x0000


	//----- nvinfo : EIATTR_MAXREG_COUNT
	.align		4
        /*001c*/ 	.byte	0x03, 0x1b
        /*001e*/ 	.short	0x00ff


	//----- nvinfo : EIATTR_MERCURY_ISA_VERSION
	.align		4
        /*0020*/ 	.byte	0x03, 0x5f
        /*0022*/ 	.short	0x0101


	//----- nvinfo : EIATTR_VRC_CTA_INIT_COUNT
	.align		4
        /*0024*/ 	.byte	0x02, 0x4a
	.zero		1
	.zero		1


	//----- nvinfo : EIATTR_EXIT_INSTR_OFFSETS
	.align		4
        /*0028*/ 	.byte	0x04, 0x1c
        /*002a*/ 	.short	(.L_13 - .L_12)


	//   ....[0]....
.L_12:
        /*002c*/ 	.word	0x00000a80


	//   ....[1]....
        /*0030*/ 	.word	0x00000b40


	//----- nvinfo : EIATTR_CRS_STACK_SIZE
	.align		4
.L_13:
        /*0034*/ 	.byte	0x04, 0x1e
        /*0036*/ 	.short	(.L_15 - .L_14)
.L_14:
        /*0038*/ 	.word	0x00000000


	//----- nvinfo : EIATTR_CBANK_PARAM_SIZE
	.align		4
.L_15:
        /*003c*/ 	.byte	0x03, 0x19
        /*003e*/ 	.short	0x0008


	//----- nvinfo : EIATTR_PARAM_CBANK
	.align		4
        /*0040*/ 	.byte	0x04, 0x0a
        /*0042*/ 	.short	(.L_17 - .L_16)
	.align		4
.L_16:
        /*0044*/ 	.word	index@(.nv.constant0._Z12renderCirclePh)
        /*0048*/ 	.short	0x0380
        /*004a*/ 	.short	0x0008


	//----- nvinfo : EIATTR_SW_WAR
	.align		4
.L_17:
        /*004c*/ 	.byte	0x04, 0x36
        /*004e*/ 	.short	(.L_19 - .L_18)
.L_18:
        /*0050*/ 	.word	0x00000008
.L_19:


//--------------------- .nv.callgraph             --------------------------
	.section	.nv.callgraph,"",@"SHT_CUDA_CALLGRAPH"
	.align	4
	.sectionentsize	8
	.align		4
        /*0000*/ 	.word	0x00000000
	.align		4
        /*0004*/ 	.word	0xffffffff
	.align		4
        /*0008*/ 	.word	0x00000000
	.align		4
        /*000c*/ 	.word	0xfffffffe
	.align		4
        /*0010*/ 	.word	0x00000000
	.align		4
        /*0014*/ 	.word	0xfffffffd
	.align		4
        /*0018*/ 	.word	0x00000000
	.align		4
        /*001c*/ 	.word	0xfffffffc


//--------------------- .text._Z12renderCirclePh  --------------------------
	.section	.text._Z12renderCirclePh,"ax",@progbits
	.align	128
        .global         _Z12renderCirclePh
        .type           _Z12renderCirclePh,@function
        .size           _Z12renderCirclePh,(.L_x_9 - _Z12renderCirclePh)
        .other          _Z12renderCirclePh,@"STO_CUDA_ENTRY STV_DEFAULT"
_Z12renderCirclePh:
.text._Z12renderCirclePh:
[----:B------:R-:W-:Y:S01]  /*0000*/  LDC R1, c[0x0][0x37c] ;  /* 0x0000df00ff017b82 */ /* 0x000fe20000000800 */
[----:B------:R-:W0:Y:S07]  /*0010*/  S2R R3, SR_TID.X ;  /* 0x0000000000037919 */ /* 0x000e2e0000002100 */
[----:B------:R-:W0:Y:S01]  /*0020*/  S2UR UR4, SR_CTAID.X ;  /* 0x00000000000479c3 */ /* 0x000e220000002500 */
[----:B------:R-:W-:Y:S01]  /*0030*/  BSSY.RECONVERGENT B0, `(.L_x_0) ;  /* 0x0000050000007945 */ /* 0x000fe20003800200 */
[----:B------:R-:W1:Y:S06]  /*0040*/  S2R R5, SR_TID.Y ;  /* 0x0000000000057919 */ /* 0x000e6c0000002200 */
[----:B------:R-:W0:Y:S08]  /*0050*/  LDC R2, c[0x0][0x360] ;  /* 0x0000d800ff027b82 */ /* 0x000e300000000800 */
[----:B------:R-:W1:Y:S08]  /*0060*/  S2UR UR5, SR_CTAID.Y ;  /* 0x00000000000579c3 */ /* 0x000e700000002600 */
[----:B------:R-:W1:Y:S01]  /*0070*/  LDC R0, c[0x0][0x364] ;  /* 0x0000d900ff007b82 */ /* 0x000e620000000800 */
[----:B0-----:R-:W-:-:S05]  /*0080*/  IMAD R2, R2, UR4, R3 ;  /* 0x0000000402027c24 */ /* 0x001fca000f8e0203 */
[----:B------:R-:W-:-:S04]  /*0090*/  IADD3 R14, PT, PT, R2, -0xfa, RZ ;  /* 0xffffff06020e7810 */ /* 0x000fc80007ffe0ff */
[----:B------:R-:W-:Y:S01]  /*00a0*/  ISETP.NE.AND P0, PT, R14, 0x1, PT ;  /* 0x000000010e00780c */ /* 0x000fe20003f05270 */
[----:B-1----:R-:W-:Y:S02]  /*00b0*/  IMAD R3, R0, UR5, R5 ;  /* 0x0000000500037c24 */ /* 0x002fe4000f8e0205 */
[----:B------:R-:W-:Y:S01]  /*00c0*/  HFMA2 R0, -RZ, RZ, 1.875, 0 ;  /* 0x3f800000ff007431 */ /* 0x000fe200000001ff */
[----:B------:R-:W-:Y:S02]  /*00d0*/  MOV R5, 0x3f800000 ;  /* 0x3f80000000057802 */ /* 0x000fe40000000f00 */
[----:B------:R-:W-:-:S04]  /*00e0*/  IADD3 R13, PT, PT, R3, -0xfa, RZ ;  /* 0xffffff06030d7810 */ /* 0x000fc80007ffe0ff */
[----:B------:R-:W-:-:S03]  /*00f0*/  ISETP.NE.AND P1, PT, R13, 0x1, PT ;  /* 0x000000010d00780c */ /* 0x000fc60003f25270 */
[----:B------:R-:W-:Y:S10]  /*0100*/  @!P0 BRA `(.L_x_1) ;  /* 0x0000000400088947 */ /* 0x000ff40003800000 */
[----:B------:R-:W-:-:S04]  /*0110*/  I2FP.F32.S32 R4, R14 ;  /* 0x0000000e00047245 */ /* 0x000fc80000201400 */
[----:B------:R-:W-:-:S13]  /*0120*/  FSETP.NAN.AND P0, PT, |R4|, |R4|, PT ;  /* 0x400000040400720b */ /* 0x000fda0003f08200 */
[----:B------:R-:W-:Y:S01]  /*0130*/  @P0 FADD R5, R4, 2 ;  /* 0x4000000004050421 */ /* 0x000fe20000000000 */
[----:B------:R-:W-:Y:S06]  /*0140*/  @P0 BRA `(.L_x_1) ;  /* 0x0000000000f80947 */ /* 0x000fec0003800000 */
[C---:B------:R-:W-:Y:S01]  /*0150*/  FMUL R5, |R4|.reuse, 16777216 ;  /* 0x4b80000004057820 */ /* 0x040fe20000400200 */
[----:B------:R-:W-:Y:S01]  /*0160*/  FSETP.GEU.AND P0, PT, |R4|, 1.175494350822287508e-38, PT ;  /* 0x008000000400780b */ /* 0x000fe20003f0e200 */
[----:B------:R-:W-:-:S03]  /*0170*/  HFMA2 R15, -RZ, RZ, 0.771484375, 0.21533203125 ;  /* 0x3a2c32e4ff0f7431 */ /* 0x000fc600000001ff */
[----:B------:R-:W-:-:S04]  /*0180*/  FSEL R5, R5, |R4|, !P0 ;  /* 0x4000000405057208 */ /* 0x000fc80004000000 */
[----:B------:R-:W-:-:S04]  /*0190*/  IADD3 R6, PT, PT, R5, -0x3f3504f3, RZ ;  /* 0xc0cafb0d05067810 */ /* 0x000fc80007ffe0ff */
[----:B------:R-:W-:-:S04]  /*01a0*/  LOP3.LUT R6, R6, 0xff800000, RZ, 0xc0, !PT ;  /* 0xff80000006067812 */ /* 0x000fc800078ec0ff */
[-C--:B------:R-:W-:Y:S02]  /*01b0*/  IADD3 R5, PT, PT, R5, -R6.reuse, RZ ;  /* 0x8000000605057210 */ /* 0x080fe40007ffe0ff */
[----:B------:R-:W-:-:S03]  /*01c0*/  I2FP.F32.S32 R6, R6 ;  /* 0x0000000600067245 */ /* 0x000fc60000201400 */
[C---:B------:R-:W-:Y:S01]  /*01d0*/  FADD R8, R5.reuse, 1 ;  /* 0x3f80000005087421 */ /* 0x040fe20000000000 */
[----:B------:R-:W-:Y:S01]  /*01e0*/  FADD R7, R5, -1 ;  /* 0xbf80000005077421 */ /* 0x000fe20000000000 */
[----:B------:R-:W-:Y:S02]  /*01f0*/  FSEL R5, RZ, -24, P0 ;  /* 0xc1c00000ff057808 */ /* 0x000fe40000000000 */
[----:B------:R-:W-:Y:S01]  /*0200*/  FSETP.NEU.AND P0, PT, |R4|, +INF , PT ;  /* 0x7f8000000400780b */ /* 0x000fe20003f0d200 */
[----:B------:R-:W-:Y:S01]  /*0210*/  FADD R9, R7, R7 ;  /* 0x0000000707097221 */ /* 0x000fe20000000000 */
[----:B------:R-:W0:Y:S01]  /*0220*/  MUFU.RCP R8, R8 ;  /* 0x0000000800087308 */ /* 0x000e220000001000 */
[----:B------:R-:W-:Y:S01]  /*0230*/  FFMA R6, R6, 1.1920928955078125e-07, R5 ;  /* 0x3400000006067823 */ /* 0x000fe20000000005 */
[----:B------:R-:W-:-:S13]  /*0240*/  ISETP.NE.AND P0, PT, R14, RZ, P0 ;  /* 0x000000ff0e00720c */ /* 0x000fda0000705270 */
[----:B------:R-:W-:Y:S01]  /*0250*/  @!P0 FADD R4, R4, R4 ;  /* 0x0000000404048221 */ /* 0x000fe20000000000 */
[----:B0-----:R-:W-:-:S04]  /*0260*/  FMUL R9, R8, R9 ;  /* 0x0000000908097220 */ /* 0x001fc80000400000 */
[----:B------:R-:W-:Y:S01]  /*0270*/  FADD R11, R7, -R9 ;  /* 0x80000009070b7221 */ /* 0x000fe20000000000 */
[C---:B------:R-:W-:Y:S01]  /*0280*/  FMUL R10, R9.reuse, R9 ;  /* 0x00000009090a7220 */ /* 0x040fe20000400000 */
[----:B------:R-:W-:Y:S02]  /*0290*/  FFMA R5, R9, 1.4426950216293334961, R6 ;  /* 0x3fb8aa3b09057823 */ /* 0x000fe40000000006 */
[----:B------:R-:W-:Y:S01]  /*02a0*/  FADD R12, R11, R11 ;  /* 0x0000000b0b0c7221 */ /* 0x000fe20000000000 */
[----:B------:R-:W-:Y:S01]  /*02b0*/  FFMA R11, R10, R15, 0.0032181653659790754318 ;  /* 0x3b52e7db0a0b7423 */ /* 0x000fe2000000000f */
[----:B------:R-:W-:Y:S02]  /*02c0*/  FADD R6, R6, -R5 ;  /* 0x8000000506067221 */ /* 0x000fe40000000000 */
[----:B------:R-:W-:Y:S01]  /*02d0*/  FFMA R7, R7, -R9, R12 ;  /* 0x8000000907077223 */ /* 0x000fe2000000000c */
[----:B------:R-:W-:Y:S01]  /*02e0*/  FFMA R11, R10, R11, 0.018033718690276145935 ;  /* 0x3c93bb730a0b7423 */ /* 0x000fe2000000000b */
[----:B------:R-:W-:-:S02]  /*02f0*/  FFMA R6, R9, 1.4426950216293334961, R6 ;  /* 0x3fb8aa3b09067823 */ /* 0x000fc40000000006 */
[----:B------:R-:W-:Y:S01]  /*0300*/  FMUL R7, R8, R7 ;  /* 0x0000000708077220 */ /* 0x000fe20000400000 */
[----:B------:R-:W-:-:S03]  /*0310*/  FFMA R11, R10, R11, 0.12022458761930465698 ;  /* 0x3df6384f0a0b7423 */ /* 0x000fc6000000000b */
[----:B------:R-:W-:Y:S01]  /*0320*/  FFMA R6, R7, 1.4426950216293334961, R6 ;  /* 0x3fb8aa3b07067823 */ /* 0x000fe20000000006 */
[----:B------:R-:W-:-:S03]  /*0330*/  FMUL R10, R10, R11 ;  /* 0x0000000b0a0a7220 */ /* 0x000fc60000400000 */
[----:B------:R-:W-:Y:S01]  /*0340*/  FFMA R8, R9, 1.9251366722983220825e-08, R6 ;  /* 0x32a55e3409087823 */ /* 0x000fe20000000006 */
[----:B------:R-:W-:-:S04]  /*0350*/  FMUL R6, R10, 3 ;  /* 0x404000000a067820 */ /* 0x000fc80000400000 */
[----:B------:R-:W-:-:S04]  /*0360*/  FFMA R7, R7, R6, R8 ;  /* 0x0000000607077223 */ /* 0x000fc80000000008 */
[----:B------:R-:W-:-:S04]  /*0370*/  FFMA R10, R9, R10, R7 ;  /* 0x0000000a090a7223 */ /* 0x000fc80000000007 */
[----:B------:R-:W-:-:S04]  /*0380*/  FADD R6, R5, R10 ;  /* 0x0000000a05067221 */ /* 0x000fc80000000000 */
[----:B------:R-:W-:Y:S01]  /*0390*/  FMUL R7, R6, 2 ;  /* 0x4000000006077820 */ /* 0x000fe20000400000 */
[----:B------:R-:W-:-:S03]  /*03a0*/  FADD R5, -R5, R6 ;  /* 0x0000000605057221 */ /* 0x000fc60000000100 */
[----:B------:R-:W0:Y:S01]  /*03b0*/  FRND R8, R7 ;  /* 0x0000000700087307 */ /* 0x000e220000201000 */
[----:B------:R-:W-:Y:S01]  /*03c0*/  FADD R5, R10, -R5 ;  /* 0x800000050a057221 */ /* 0x000fe20000000000 */
[----:B------:R-:W-:Y:S01]  /*03d0*/  FFMA R6, R6, 2, -R7 ;  /* 0x4000000006067823 */ /* 0x000fe20000000807 */
[----:B------:R-:W-:Y:S02]  /*03e0*/  MOV R10, 0x391fcb8e ;  /* 0x391fcb8e000a7802 */ /* 0x000fe40000000f00 */
[----:B------:R-:W-:Y:S01]  /*03f0*/  FSETP.GT.AND P3, PT, |R7|, 152, PT ;  /* 0x431800000700780b */ /* 0x000fe20003f64200 */
[----:B------:R-:W-:Y:S02]  /*0400*/  FFMA R6, R5, 2, R6 ;  /* 0x4000000005067823 */ /* 0x000fe40000000006 */
[----:B------:R-:W1:Y:S01]  /*0410*/  F2I.NTZ R9, R7 ;  /* 0x0000000700097305 */ /* 0x000e620000203100 */
[----:B0-----:R-:W-:Y:S01]  /*0420*/  FADD R5, R7, -R8 ;  /* 0x8000000807057221 */ /* 0x001fe20000000000 */
[----:B------:R-:W-:-:S03]  /*0430*/  FSETP.GT.AND P2, PT, R8, RZ, PT ;  /* 0x000000ff0800720b */ /* 0x000fc60003f44000 */
[----:B------:R-:W-:-:S04]  /*0440*/  FADD R5, R5, R6 ;  /* 0x0000000605057221 */ /* 0x000fc80000000000 */
[----:B------:R-:W-:-:S04]  /*0450*/  FFMA R6, R5, R10, 0.0013391353422775864601 ;  /* 0x3aaf85ed05067423 */ /* 0x000fc8000000000a */
[----:B------:R-:W-:-:S04]  /*0460*/  FFMA R6, R5, R6, 0.0096188392490148544312 ;  /* 0x3c1d985605067423 */ /* 0x000fc80000000006 */
[----:B------:R-:W-:-:S04]  /*0470*/  FFMA R6, R5, R6, 0.055503588169813156128 ;  /* 0x3d6357bb05067423 */ /* 0x000fc80000000006 */
[----:B------:R-:W-:Y:S01]  /*0480*/  FFMA R8, R5, R6, 0.24022644758224487305 ;  /* 0x3e75fdec05087423 */ /* 0x000fe20000000006 */
[----:B------:R-:W-:Y:S02]  /*0490*/  SEL R6, RZ, 0x83000000, P2 ;  /* 0x83000000ff067807 */ /* 0x000fe40001000000 */
[----:B------:R-:W-:Y:S01]  /*04a0*/  FSETP.GEU.AND P2, PT, R7, RZ, PT ;  /* 0x000000ff0700720b */ /* 0x000fe20003f4e000 */
[----:B------:R-:W-:Y:S01]  /*04b0*/  FFMA R10, R5, R8, 0.69314718246459960938 ;  /* 0x3f317218050a7423 */ /* 0x000fe20000000008 */
[----:B------:R-:W-:Y:S02]  /*04c0*/  IADD3 R8, PT, PT, R6, 0x7f000000, RZ ;  /* 0x7f00000006087810 */ /* 0x000fe40007ffe0ff */
[----:B-1----:R-:W-:Y:S01]  /*04d0*/  LEA R9, R9, -R6, 0x17 ;  /* 0x8000000609097211 */ /* 0x002fe200078eb8ff */
[----:B------:R-:W-:Y:S01]  /*04e0*/  FFMA R7, R5, R10, 1 ;  /* 0x3f80000005077423 */ /* 0x000fe2000000000a */
[----:B------:R-:W-:-:S03]  /*04f0*/  FSEL R5, RZ, +INF , !P2 ;  /* 0x7f800000ff057808 */ /* 0x000fc60005000000 */
[----:B------:R-:W-:-:S04]  /*0500*/  FMUL R8, R8, R7 ;  /* 0x0000000708087220 */ /* 0x000fc80000400000 */
[----:B------:R-:W-:Y:S01]  /*0510*/  @!P3 FMUL R5, R9, R8 ;  /* 0x000000080905b220 */ /* 0x000fe20000400000 */
[----:B------:R-:W-:-:S07]  /*0520*/  @!P0 LOP3.LUT R5, R4, 0x7fffffff, RZ, 0xc0, !PT ;  /* 0x7fffffff04058812 */ /* 0x000fce00078ec0ff */
.L_x_1:
[----:B------:R-:W-:Y:S05]  /*0530*/  BSYNC.RECONVERGENT B0 ;  /* 0x0000000000007941 */ /* 0x000fea0003800200 */
.L_x_0:
[----:B------:R-:W-:Y:S04]  /*0540*/  BSSY.RECONVERGENT B0, `(.L_x_2) ;  /* 0x0000044000007945 */ /* 0x000fe80003800200 */
[----:B------:R-:W-:Y:S05]  /*0550*/  @!P1 BRA `(.L_x_3) ;  /* 0x0000000400089947 */ /* 0x000fea0003800000 */
        /* <DEDUP_REMOVED lines=66> */
.L_x_3:
[----:B------:R-:W-:Y:S05]  /*0980*/  BSYNC.RECONVERGENT B0 ;  /* 0x0000000000007941 */ /* 0x000fea0003800200 */
.L_x_2:
[----:B------:R-:W-:Y:S01]  /*0990*/  FADD R5, R0, R5 ;  /* 0x0000000500057221 */ /* 0x000fe20000000000 */
[----:B------:R-:W-:Y:S03]  /*09a0*/  BSSY.RECONVERGENT B0, `(.L_x_4) ;  /* 0x000000c000007945 */ /* 0x000fe60003800200 */
[----:B------:R0:W1:Y:S01]  /*09b0*/  MUFU.RSQ R4, R5 ;  /* 0x0000000500047308 */ /* 0x0000620000001400 */
[----:B------:R-:W-:-:S04]  /*09c0*/  IADD3 R0, PT, PT, R5, -0xd000000, RZ ;  /* 0xf300000005007810 */ /* 0x000fc80007ffe0ff */
[----:B------:R-:W-:-:S13]  /*09d0*/  ISETP.GT.U32.AND P0, PT, R0, 0x727fffff, PT ;  /* 0x727fffff0000780c */ /* 0x000fda0003f04070 */
[----:B01----:R-:W-:Y:S05]  /*09e0*/  @!P0 BRA `(.L_x_5) ;  /* 0x00000000000c8947 */ /* 0x003fea0003800000 */
[----:B------:R-:W-:-:S07]  /*09f0*/  MOV R9, 0xa10 ;  /* 0x00000a1000097802 */ /* 0x000fce0000000f00 */
[----:B------:R-:W-:Y:S05]  /*0a00*/  CALL.REL.NOINC `($__internal_0_$__cuda_sm20_sqrt_rn_f32_slowpath) ;  /* 0x0000000000507944 */ /* 0x000fea0003c00000 */
[----:B------:R-:W-:Y:S05]  /*0a10*/  BRA `(.L_x_6) ;  /* 0x0000000000107947 */ /* 0x000fea0003800000 */
.L_x_5:
[----:B------:R-:W-:Y:S01]  /*0a20*/  FMUL.FTZ R0, R5, R4 ;  /* 0x0000000405007220 */ /* 0x000fe20000410000 */
[----:B------:R-:W-:-:S03]  /*0a30*/  FMUL.FTZ R4, R4, 0.5 ;  /* 0x3f00000004047820 */ /* 0x000fc60000410000 */
[----:B------:R-:W-:-:S04]  /*0a40*/  FFMA R5, -R0, R0, R5 ;  /* 0x0000000000057223 */ /* 0x000fc80000000105 */
[----:B------:R-:W-:-:S07]  /*0a50*/  FFMA R0, R5, R4, R0 ;  /* 0x0000000405007223 */ /* 0x000fce0000000000 */
.L_x_6:
[----:B------:R-:W-:Y:S05]  /*0a60*/  BSYNC.RECONVERGENT B0 ;  /* 0x0000000000007941 */ /* 0x000fea0003800200 */
.L_x_4:
[----:B------:R-:W-:-:S13]  /*0a70*/  FSETP.GTU.AND P0, PT, R0, 200, PT ;  /* 0x434800000000780b */ /* 0x000fda0003f0c000 */
[----:B------:R-:W-:Y:S05]  /*0a80*/  @P0 EXIT ;  /* 0x000000000000094d */ /* 0x000fea0003800000 */
[----:B------:R-:W0:Y:S01]  /*0a90*/  LDCU.64 UR6, c[0x0][0x380] ;  /* 0x00007000ff0677ac */ /* 0x000e220008000a00 */
[----:B------:R-:W-:Y:S02]  /*0aa0*/  IMAD R2, R3, 0x1f4, R2 ;  /* 0x000001f403027824 */ /* 0x000fe400078e0202 */
[----:B------:R-:W-:Y:S01]  /*0ab0*/  HFMA2 R4, -RZ, RZ, 0, 1.5199184417724609375e-05 ;  /* 0x000000ffff047431 */ /* 0x000fe200000001ff */
[----:B------:R-:W1:Y:S02]  /*0ac0*/  LDCU.64 UR4, c[0x0][0x358] ;  /* 0x00006b00ff0477ac */ /* 0x000e640008000a00 */
[----:B------:R-:W-:-:S04]  /*0ad0*/  LEA R0, R2, R2, 0x1 ;  /* 0x0000000202007211 */ /* 0x000fc800078e08ff */
[----:B0-----:R-:W-:-:S04]  /*0ae0*/  IADD3 R2, P0, PT, R0, UR6, RZ ;  /* 0x0000000600027c10 */ /* 0x001fc8000ff1e0ff */
[----:B------:R-:W-:Y:S02]  /*0af0*/  LEA.HI.X.SX32 R3, R0, UR7, 0x1, P0 ;  /* 0x0000000700037c11 */ /* 0x000fe400080f0eff */
[----:B------:R-:W-:-:S05]  /*0b00*/  PRMT R0, R4, 0x7610, R0 ;  /* 0x0000761004007816 */ /* 0x000fca0000000000 */
[----:B-1----:R-:W-:Y:S04]  /*0b10*/  STG.E.U8 desc[UR4][R2.64], R0 ;  /* 0x0000000002007986 */ /* 0x002fe8000c101104 */
[----:B------:R-:W-:Y:S04]  /*0b20*/  STG.E.U8 desc[UR4][R2.64+0x1], R0 ;  /* 0x0000010002007986 */ /* 0x000fe8000c101104 */
[----:B------:R-:W-:Y:S01]  /*0b30*/  STG.E.U8 desc[UR4][R2.64+0x2], R0 ;  /* 0x0000020002007986 */ /* 0x000fe2000c101104 */
[----:B------:R-:W-:Y:S05]  /*0b40*/  EXIT ;  /* 0x000000000000794d */ /* 0x000fea0003800000 */
        .weak           $__internal_0_$__cuda_sm20_sqrt_rn_f32_slowpath
        .type           $__internal_0_$__cuda_sm20_sqrt_rn_f32_slowpath,@function
        .size           $__internal_0_$__cuda_sm20_sqrt_rn_f32_slowpath,(.L_x_9 - $__internal_0_$__cuda_sm20_sqrt_rn_f32_slowpath)
$__internal_0_$__cuda_sm20_sqrt_rn_f32_slowpath:
[----:B------:R-:W-:-:S13]  /*0b50*/  LOP3.LUT P0, RZ, R5, 0x7fffffff, RZ, 0xc0, !PT ;  /* 0x7fffffff05ff7812 */ /* 0x000fda000780c0ff */
[----:B------:R-:W-:Y:S01]  /*0b60*/  @!P0 MOV R4, R5 ;  /* 0x0000000500048202 */ /* 0x000fe20000000f00 */
[----:B------:R-:W-:Y:S06]  /*0b70*/  @!P0 BRA `(.L_x_7) ;  /* 0x0000000000448947 */ /* 0x000fec0003800000 */
[----:B------:R-:W-:Y:S02]  /*0b80*/  FSETP.GEU.FTZ.AND P0, PT, R5, RZ, PT ;  /* 0x000000ff0500720b */ /* 0x000fe40003f1e000 */
[----:B------:R-:W-:-:S11]  /*0b90*/  MOV R0, R5 ;  /* 0x0000000500007202 */ /* 0x000fd60000000f00 */
[----:B------:R-:W-:Y:S01]  /*0ba0*/  @!P0 MOV R4, 0x7fffffff ;  /* 0x7fffffff00048802 */ /* 0x000fe20000000f00 */
[----:B------:R-:W-:Y:S06]  /*0bb0*/  @!P0 BRA `(.L_x_7) ;  /* 0x0000000000348947 */ /* 0x000fec0003800000 */
[----:B------:R-:W-:-:S13]  /*0bc0*/  FSETP.GTU.FTZ.AND P0, PT, |R0|, +INF , PT ;  /* 0x7f8000000000780b */ /* 0x000fda0003f1c200 */
[----:B------:R-:W-:Y:S01]  /*0bd0*/  @P0 FADD.FTZ R4, R0, 1 ;  /* 0x3f80000000040421 */ /* 0x000fe20000010000 */
[----:B------:R-:W-:Y:S06]  /*0be0*/  @P0 BRA `(.L_x_7) ;  /* 0x0000000000280947 */ /* 0x000fec0003800000 */
[----:B------:R-:W-:-:S13]  /*0bf0*/  FSETP.NEU.FTZ.AND P0, PT, |R0|, +INF , PT ;  /* 0x7f8000000000780b */ /* 0x000fda0003f1d200 */
[----:B------:R-:W-:-:S04]  /*0c00*/  @P0 FFMA R5, R0, 1.84467440737095516160e+19, RZ ;  /* 0x5f80000000050823 */ /* 0x000fc800000000ff */
[----:B------:R-:W0:Y:S02]  /*0c10*/  @P0 MUFU.RSQ R4, R5 ;  /* 0x0000000500040308 */ /* 0x000e240000001400 */
[----:B0-----:R-:W-:Y:S01]  /*0c20*/  @P0 FMUL.FTZ R6, R5, R4 ;  /* 0x0000000405060220 */ /* 0x001fe20000410000 */
[----:B------:R-:W-:Y:S01]  /*0c30*/  @P0 FMUL.FTZ R8, R4, 0.5 ;  /* 0x3f00000004080820 */ /* 0x000fe20000410000 */
[----:B------:R-:W-:Y:S02]  /*0c40*/  @!P0 MOV R4, R0 ;  /* 0x0000000000048202 */ /* 0x000fe40000000f00 */
[----:B------:R-:W-:-:S04]  /*0c50*/  @P0 FADD.FTZ R7, -R6, -RZ ;  /* 0x800000ff06070221 */ /* 0x000fc80000010100 */
[----:B------:R-:W-:-:S04]  /*0c60*/  @P0 FFMA R7, R6, R7, R5 ;  /* 0x0000000706070223 */ /* 0x000fc80000000005 */
[----:B------:R-:W-:-:S04]  /*0c70*/  @P0 FFMA R7, R7, R8, R6 ;  /* 0x0000000807070223 */ /* 0x000fc80000000006 */
[----:B------:R-:W-:-:S07]  /*0c80*/  @P0 FMUL.FTZ R4, R7, 2.3283064365386962891e-10 ;  /* 0x2f80000007040820 */ /* 0x000fce0000410000 */
.L_x_7:
[----:B------:R-:W-:Y:S01]  /*0c90*/  HFMA2 R5, -RZ, RZ, 0, 0 ;  /* 0x00000000ff057431 */ /* 0x000fe200000001ff */
[----:B------:R-:W-:Y:S02]  /*0ca0*/  MOV R0, R4 ;  /* 0x0000000400007202 */ /* 0x000fe40000000f00 */
[----:B------:R-:W-:-:S04]  /*0cb0*/  MOV R4, R9 ;  /* 0x0000000900047202 */ /* 0x000fc80000000f00 */
[----:B------:R-:W-:Y:S05]  /*0cc0*/  RET.REL.NODEC R4 `(_Z12renderCirclePh) ;  /* 0xfffffff004cc7950 */ /* 0x000fea0003c3ffff */
.L_x_8:
[----:B------:R-:W-:-:S00]  /*0cd0*/  BRA `(.L_x_8) ;  /* 0xfffffffc00fc7947 */ /* 0x000fc0000383ffff */
[----:B------:R-:W-:-:S00]  /*0ce0*/  NOP ;  /* 0x0000000000007918 */ /* 0x000fc00000000000 */
        /* <DEDUP_REMOVED lines=9> */
.L_x_9:


//--------------------- .nv.shared.reserved.0     --------------------------
	.section	.nv.shared.reserved.0,"aw",@nobits
	.weak		__nv_reservedSMEM_offset_0_alias
	.size		__nv_reservedSMEM_offset_0_alias, 0, 64
	.other		__nv_reservedSMEM_offset_0_alias,@"STO_CUDA_RESERVED_SHARED STV_DEFAULT"
__nv_reservedSMEM_offset_0_alias:
	.zero		0
	.zero		64


//--------------------- .nv.constant0._Z12renderCirclePh --------------------------
	.section	.nv.constant0._Z12renderCirclePh,"a",@progbits
	.sectionflags	@""
	.align	4
.nv.constant0._Z12renderCirclePh:
	.zero		904


//--------------------- SYMBOLS --------------------------

	.type		.nv.reservedSmem.offset0,@object
	.size		.nv.reservedSmem.offset0,0x4
